//
// Generated by NVIDIA NVVM Compiler
//
// Compiler Build ID: CL-36424714
// Cuda compilation tools, release 13.0, V13.0.88
// Based on NVVM 20.0.0
//

.version 9.0
.target sm_100
.address_size 64

	// .globl	_Z9hello_gpuv
.extern .func  (.param .b32 func_retval0) vprintf
(
	.param .b64 vprintf_param_0,
	.param .b64 vprintf_param_1
)
;
.global .align 1 .b8 $str[21] = {72, 101, 108, 108, 111, 32, 102, 114, 111, 109, 32, 116, 104, 101, 32, 71, 80, 85, 33, 10};
.global .align 1 .b8 $str$1[21] = {87, 111, 114, 108, 100, 32, 102, 114, 111, 109, 32, 116, 104, 101, 32, 71, 80, 85, 33, 10};

.visible .entry _Z9hello_gpuv()
{
	.reg .b32 	%r<3>;
	.reg .b64 	%rd<3>;

	mov.u64 	%rd1, $str;
	cvta.global.u64 	%rd2, %rd1;
	{ // callseq 0, 0
	.param .b64 param0;
	st.param.b64 	[param0], %rd2;
	.param .b64 param1;
	st.param.b64 	[param1], 0;
	.param .b32 retval0;
	call.uni (retval0), 
	vprintf, 
	(
	param0, 
	param1
	);
	ld.param.b32 	%r1, [retval0];
	} // callseq 0
	ret;

}
	// .globl	_Z9world_gpuv
.visible .entry _Z9world_gpuv()
{
	.reg .b32 	%r<3>;
	.reg .b64 	%rd<3>;

	mov.u64 	%rd1, $str$1;
	cvta.global.u64 	%rd2, %rd1;
	{ // callseq 1, 0
	.param .b64 param0;
	st.param.b64 	[param0], %rd2;
	.param .b64 param1;
	st.param.b64 	[param1], 0;
	.param .b32 retval0;
	call.uni (retval0), 
	vprintf, 
	(
	param0, 
	param1
	);
	ld.param.b32 	%r1, [retval0];
	} // callseq 1
	ret;

}


// ===== COMPILED SASS (sm_100) =====

	.target	sm_100

	.elftype	@"ET_EXEC"


//--------------------- .note.nv.tkinfo           --------------------------
	.section	.note.nv.tkinfo,"",@"SHT_NOTE"
	.sectionflags	@"SHF_NOTE_NV_TKINFO"
	.tkinfo
        /*0018*/ 	.word	0x00000002
        /*0030*/ 	.string	""
        /*0030*/ 	.string	"ptxas"
        /*0030*/ 	.string	"Cuda compilation tools, release 13.0, V13.0.88"
        /*0030*/ 	.string	"Build cuda_13.0.r13.0/compiler.36424714_0"
        /*0030*/ 	.string	"-arch sm_100 -m 64 "



//--------------------- .note.nv.cuinfo           --------------------------
	.section	.note.nv.cuinfo,"",@"SHT_NOTE"
	.sectionflags	@"SHF_NOTE_NV_CUINFO"
        /*0018*/ 	.short	0x0002
        /*001a*/ 	.short	0x0064
        /*001c*/ 	.short	0x0082
	.zero		2


//--------------------- .nv.info                  --------------------------
	.section	.nv.info,"",@"SHT_CUDA_INFO"
	.align	4


	//----- nvinfo : EIATTR_REGCOUNT
	.align		4
        /*0000*/ 	.byte	0x04, 0x2f
        /*0002*/ 	.short	(.L_3 - .L_2)
	.align		4
.L_2:
        /*0004*/ 	.word	index@(_Z9hello_gpuv)
        /*0008*/ 	.word	0x00000018


	//----- nvinfo : EIATTR_FRAME_SIZE
	.align		4
.L_3:
        /*000c*/ 	.byte	0x04, 0x11
        /*000e*/ 	.short	(.L_5 - .L_4)
	.align		4
.L_4:
        /*0010*/ 	.word	index@(_Z9hello_gpuv)
        /*0014*/ 	.word	0x00000000


	//----- nvinfo : EIATTR_REGCOUNT
	.align		4
.L_5:
        /*0018*/ 	.byte	0x04, 0x2f
        /*001a*/ 	.short	(.L_7 - .L_6)
	.align		4
.L_6:
        /*001c*/ 	.word	index@(_Z9world_gpuv)
        /*0020*/ 	.word	0x00000018


	//----- nvinfo : EIATTR_FRAME_SIZE
	.align		4
.L_7:
        /*0024*/ 	.byte	0x04, 0x11
        /*0026*/ 	.short	(.L_9 - .L_8)
	.align		4
.L_8:
        /*0028*/ 	.word	index@(_Z9world_gpuv)
        /*002c*/ 	.word	0x00000000


	//----- nvinfo : EIATTR_MIN_STACK_SIZE
	.align		4
.L_9:
        /*0030*/ 	.byte	0x04, 0x12
        /*0032*/ 	.short	(.L_11 - .L_10)
	.align		4
.L_10:
        /*0034*/ 	.word	index@(_Z9world_gpuv)
        /*0038*/ 	.word	0x00000000


	//----- nvinfo : EIATTR_MIN_STACK_SIZE
	.align		4
.L_11:
        /*003c*/ 	.byte	0x04, 0x12
        /*003e*/ 	.short	(.L_13 - .L_12)
	.align		4
.L_12:
        /*0040*/ 	.word	index@(_Z9hello_gpuv)
        /*0044*/ 	.word	0x00000000
.L_13:


//--------------------- .nv.compat                --------------------------
	.section	.nv.compat,"",@"SHT_CUDA_COMPAT_INFO"
	.align	4
        /*0000*/ 	.byte	0x02, 0x09, 0x00, 0x00, 0x02, 0x02, 0x01, 0x00, 0x02, 0x05, 0x05, 0x00, 0x03, 0x07, 0x01, 0x01
        /*0010*/ 	.byte	0x02, 0x03, 0x00, 0x00, 0x02, 0x06, 0x01, 0x00, 0x04, 0x0b, 0x08, 0x00, 0x09, 0x00, 0x00, 0x00
        /*0020*/ 	.byte	0x00, 0x00, 0x00, 0x00


//--------------------- .nv.info._Z9world_gpuv    --------------------------
	.section	.nv.info._Z9world_gpuv,"",@"SHT_CUDA_INFO"
	.sectionflags	@""
	.align	4


	//----- nvinfo : EIATTR_CUDA_API_VERSION
	.align		4
        /*0000*/ 	.byte	0x04, 0x37
        /*0002*/ 	.short	(.L_15 - .L_14)
.L_14:
        /*0004*/ 	.word	0x00000082


	//----- nvinfo : EIATTR_SPARSE_MMA_MASK
	.align		4
.L_15:
        /*0008*/ 	.byte	0x03, 0x50
        /*000a*/ 	.short	0x0000


	//----- nvinfo : EIATTR_MAXREG_COUNT
	.align		4
        /*000c*/ 	.byte	0x03, 0x1b
        /*000e*/ 	.short	0x00ff


	//----- nvinfo : EIATTR_EXTERNS
	.align		4
        /*0010*/ 	.byte	0x04, 0x0f
        /*0012*/ 	.short	(.L_17 - .L_16)


	//   ....[0]....
	.align		4
.L_16:
        /*0014*/ 	.word	index@(vprintf)


	//----- nvinfo : EIATTR_MERCURY_ISA_VERSION
	.align		4
.L_17:
        /*0018*/ 	.byte	0x03, 0x5f
        /*001a*/ 	.short	0x0101


	//----- nvinfo : EIATTR_VRC_CTA_INIT_COUNT
	.align		4
        /*001c*/ 	.byte	0x02, 0x4a
	.zero		1
	.zero		1


	//----- nvinfo : EIATTR_SYSCALL_OFFSETS
	.align		4
        /*0020*/ 	.byte	0x04, 0x46
        /*0022*/ 	.short	(.L_19 - .L_18)


	//   ....[0]....
.L_18:
        /*0024*/ 	.word	0x00000080


	//----- nvinfo : EIATTR_EXIT_INSTR_OFFSETS
	.align		4
.L_19:
        /*0028*/ 	.byte	0x04, 0x1c
        /*002a*/ 	.short	(.L_21 - .L_20)


	//   ....[0]....
.L_20:
        /*002c*/ 	.word	0x00000090


	//----- nvinfo : EIATTR_SW_WAR
	.align		4
.L_21:
        /*0030*/ 	.byte	0x04, 0x36
        /*0032*/ 	.short	(.L_23 - .L_22)
.L_22:
        /*0034*/ 	.word	0x00000008
.L_23:


//--------------------- .nv.info._Z9hello_gpuv    --------------------------
	.section	.nv.info._Z9hello_gpuv,"",@"SHT_CUDA_INFO"
	.sectionflags	@""
	.align	4


	//----- nvinfo : EIATTR_CUDA_API_VERSION
	.align		4
        /*0000*/ 	.byte	0x04, 0x37
        /*0002*/ 	.short	(.L_25 - .L_24)
.L_24:
        /*0004*/ 	.word	0x00000082


	//----- nvinfo : EIATTR_SPARSE_MMA_MASK
	.align		4
.L_25:
        /*0008*/ 	.byte	0x03, 0x50
        /*000a*/ 	.short	0x0000


	//----- nvinfo : EIATTR_MAXREG_COUNT
	.align		4
        /*000c*/ 	.byte	0x03, 0x1b
        /*000e*/ 	.short	0x00ff


	//----- nvinfo : EIATTR_EXTERNS
	.align		4
        /*0010*/ 	.byte	0x04, 0x0f
        /*0012*/ 	.short	(.L_27 - .L_26)


	//   ....[0]....
	.align		4
.L_26:
        /*0014*/ 	.word	index@(vprintf)


	//----- nvinfo : EIATTR_MERCURY_ISA_VERSION
	.align		4
.L_27:
        /*0018*/ 	.byte	0x03, 0x5f
        /*001a*/ 	.short	0x0101


	//----- nvinfo : EIATTR_VRC_CTA_INIT_COUNT
	.align		4
        /*001c*/ 	.byte	0x02, 0x4a
	.zero		1
	.zero		1


	//----- nvinfo : EIATTR_SYSCALL_OFFSETS
	.align		4
        /*0020*/ 	.byte	0x04, 0x46
        /*0022*/ 	.short	(.L_29 - .L_28)


	//   ....[0]....
.L_28:
        /*0024*/ 	.word	0x00000080


	//----- nvinfo : EIATTR_EXIT_INSTR_OFFSETS
	.align		4
.L_29:
        /*0028*/ 	.byte	0x04, 0x1c
        /*002a*/ 	.short	(.L_31 - .L_30)


	//   ....[0]....
.L_30:
        /*002c*/ 	.word	0x00000090


	//----- nvinfo : EIATTR_SW_WAR
	.align		4
.L_31:
        /*0030*/ 	.byte	0x04, 0x36
        /*0032*/ 	.short	(.L_33 - .L_32)
.L_32:
        /*0034*/ 	.word	0x00000008
.L_33:


//--------------------- .nv.callgraph             --------------------------
	.section	.nv.callgraph,"",@"SHT_CUDA_CALLGRAPH"
	.align	4
	.sectionentsize	8
	.align		4
        /*0000*/ 	.word	0x00000000
	.align		4
        /*0004*/ 	.word	0xffffffff
	.align		4
        /*0008*/ 	.word	index@(_Z9world_gpuv)
	.align		4
        /*000c*/ 	.word	index@(vprintf)
	.align		4
        /*0010*/ 	.word	index@(_Z9hello_gpuv)
	.align		4
        /*0014*/ 	.word	index@(vprintf)
	.align		4
        /*0018*/ 	.word	0x00000000
	.align		4
        /*001c*/ 	.word	0xfffffffe
	.align		4
        /*0020*/ 	.word	0x00000000
	.align		4
        /*0024*/ 	.word	0xfffffffd
	.align		4
        /*0028*/ 	.word	0x00000000
	.align		4
        /*002c*/ 	.word	0xfffffffc


//--------------------- .nv.constant4             --------------------------
	.section	.nv.constant4,"a",@progbits
	.align	8
	.align		8
.nv.constant4:
        /*0000*/ 	.dword	vprintf
	.align		8
        /*0008*/ 	.dword	$str
	.align		8
        /*0010*/ 	.dword	$str$1


//--------------------- .text._Z9world_gpuv       --------------------------
	.section	.text._Z9world_gpuv,"ax",@progbits
	.align	128
        .global         _Z9world_gpuv
        .type           _Z9world_gpuv,@function
        .size           _Z9world_gpuv,(.L_x_4 - _Z9world_gpuv)
        .other          _Z9world_gpuv,@"STO_CUDA_ENTRY STV_DEFAULT"
_Z9world_gpuv:
.text._Z9world_gpuv:
[----:B------:R-:W0:Y:S01]  /*0000*/  LDC R1, c[0x0][0x37c] ;  /* 0x0000df00ff017b82 */ /* 0x000e220000000800 */
[----:B------:R-:W-:Y:S01]  /*0010*/  MOV R0, 0x0 ;  /* 0x0000000000007802 */ /* 0x000fe20000000f00 */
[----:B------:R-:W1:Y:S01]  /*0020*/  LDCU.64 UR4, c[0x4][0x10] ;  /* 0x01000200ff0477ac */ /* 0x000e620008000a00 */
[----:B------:R-:W-:-:S05]  /*0030*/  CS2R R6, SRZ ;  /* 0x0000000000067805 */ /* 0x000fca000001ff00 */
[----:B------:R2:W3:Y:S01]  /*0040*/  LDC.64 R2, c[0x4][R0] ;  /* 0x0100000000027b82 */ /* 0x0004e20000000a00 */
[----:B-1----:R-:W-:Y:S02]  /*0050*/  IMAD.U32 R4, RZ, RZ, UR4 ;  /* 0x00000004ff047e24 */ /* 0x002fe4000f8e00ff */
[----:B--2---:R-:W-:-:S07]  /*0060*/  IMAD.U32 R5, RZ, RZ, UR5 ;  /* 0x00000005ff057e24 */ /* 0x004fce000f8e00ff */
[----:B------:R-:W-:-:S07]  /*0070*/  LEPC R20, `(.L_x_0) ;  /* 0x000000001014794e */ /* 0x000fce0000000000 */
[----:B0--3--:R-:W-:Y:S05]  /*0080*/  CALL.ABS.NOINC R2 ;  /* 0x0000000002007343 */ /* 0x009fea0003c00000 */
.L_x_0:
[----:B------:R-:W-:Y:S05]  /*0090*/  EXIT ;  /* 0x000000000000794d */ /* 0x000fea0003800000 */
.L_x_1:
[----:B------:R-:W-:-:S00]  /*00a0*/  BRA `(.L_x_1) ;  /* 0xfffffffc00fc7947 */ /* 0x000fc0000383ffff */
[----:B------:R-:W-:-:S00]  /*00b0*/  NOP ;  /* 0x0000000000007918 */ /* 0x000fc00000000000 */
        /* <DEDUP_REMOVED lines=12> */
.L_x_4:


//--------------------- .text._Z9hello_gpuv       --------------------------
	.section	.text._Z9hello_gpuv,"ax",@progbits
	.align	128
        .global         _Z9hello_gpuv
        .type           _Z9hello_gpuv,@function
        .size           _Z9hello_gpuv,(.L_x_5 - _Z9hello_gpuv)
        .other          _Z9hello_gpuv,@"STO_CUDA_ENTRY STV_DEFAULT"
_Z9hello_gpuv:
.text._Z9hello_gpuv:
        /* <DEDUP_REMOVED lines=9> */
.L_x_2:
[----:B------:R-:W-:Y:S05]  /*0090*/  EXIT ;  /* 0x000000000000794d */ /* 0x000fea0003800000 */
.L_x_3:
        /* <DEDUP_REMOVED lines=14> */
.L_x_5:


//--------------------- .nv.global.init           --------------------------
	.section	.nv.global.init,"aw",@progbits
.nv.global.init:
	.type		$str,@object
	.size		$str,($str$1 - $str)
$str:
        /*0000*/ 	.byte	0x48, 0x65, 0x6c, 0x6c, 0x6f, 0x20, 0x66, 0x72, 0x6f, 0x6d, 0x20, 0x74, 0x68, 0x65, 0x20, 0x47
        /*0010*/ 	.byte	0x50, 0x55, 0x21, 0x0a, 0x00
	.type		$str$1,@object
	.size		$str$1,(.L_1 - $str$1)
$str$1:
        /*0015*/ 	.byte	0x57, 0x6f, 0x72, 0x6c, 0x64, 0x20, 0x66, 0x72, 0x6f, 0x6d, 0x20, 0x74, 0x68, 0x65, 0x20, 0x47
        /*0025*/ 	.byte	0x50, 0x55, 0x21, 0x0a, 0x00
.L_1:


//--------------------- .nv.shared.reserved.0     --------------------------
	.section	.nv.shared.reserved.0,"aw",@nobits
	.weak		__nv_reservedSMEM_offset_0_alias
	.size		__nv_reservedSMEM_offset_0_alias, 0, 64
	.other		__nv_reservedSMEM_offset_0_alias,@"STO_CUDA_RESERVED_SHARED STV_DEFAULT"
__nv_reservedSMEM_offset_0_alias:
	.zero		0
	.zero		64


//--------------------- .nv.constant0._Z9world_gpuv --------------------------
	.section	.nv.constant0._Z9world_gpuv,"a",@progbits
	.sectionflags	@""
	.align	4
.nv.constant0._Z9world_gpuv:
	.zero		896


//--------------------- .nv.constant0._Z9hello_gpuv --------------------------
	.section	.nv.constant0._Z9hello_gpuv,"a",@progbits
	.sectionflags	@""
	.align	4
.nv.constant0._Z9hello_gpuv:
	.zero		896


//--------------------- SYMBOLS --------------------------

	.type		.nv.reservedSmem.offset0,@object
	.size		.nv.reservedSmem.offset0,0x4
	.type		vprintf,@function
